//
// Generated by NVIDIA NVVM Compiler
//
// Compiler Build ID: CL-36424714
// Cuda compilation tools, release 13.0, V13.0.88
// Based on NVVM 20.0.0
//

.version 9.0
.target sm_100
.address_size 64

	// .globl	_Z17leaky_relu_kernelPKfPfi

.visible .entry _Z17leaky_relu_kernelPKfPfi(
	.param .u64 .ptr .align 1 _Z17leaky_relu_kernelPKfPfi_param_0,
	.param .u64 .ptr .align 1 _Z17leaky_relu_kernelPKfPfi_param_1,
	.param .u32 _Z17leaky_relu_kernelPKfPfi_param_2
)
{
	.reg .pred 	%p<3>;
	.reg .b32 	%r<6>;
	.reg .b32 	%f<3>;
	.reg .b64 	%rd<11>;

	ld.param.u64 	%rd2, [_Z17leaky_relu_kernelPKfPfi_param_0];
	ld.param.u64 	%rd3, [_Z17leaky_relu_kernelPKfPfi_param_1];
	ld.param.u32 	%r2, [_Z17leaky_relu_kernelPKfPfi_param_2];
	cvta.to.global.u64 	%rd1, %rd3;
	mov.u32 	%r3, %ctaid.x;
	mov.u32 	%r4, %ntid.x;
	mov.u32 	%r5, %tid.x;
	mad.lo.s32 	%r1, %r3, %r4, %r5;
	setp.ge.s32 	%p1, %r1, %r2;
	@%p1 bra 	$L__BB0_4;
	cvta.to.global.u64 	%rd4, %rd2;
	mul.wide.s32 	%rd5, %r1, 4;
	add.s64 	%rd6, %rd4, %rd5;
	ld.global.f32 	%f1, [%rd6];
	setp.leu.f32 	%p2, %f1, 0f00000000;
	@%p2 bra 	$L__BB0_3;
	add.s64 	%rd10, %rd1, %rd5;
	st.global.f32 	[%rd10], %f1;
	bra.uni 	$L__BB0_4;
$L__BB0_3:
	mul.f32 	%f2, %f1, 0f3C23D70A;
	add.s64 	%rd8, %rd1, %rd5;
	st.global.f32 	[%rd8], %f2;
$L__BB0_4:
	ret;

}


// ===== COMPILED SASS (sm_100) =====

	.target	sm_100

	.elftype	@"ET_EXEC"


//--------------------- .note.nv.tkinfo           --------------------------
	.section	.note.nv.tkinfo,"",@"SHT_NOTE"
	.sectionflags	@"SHF_NOTE_NV_TKINFO"
	.tkinfo
        /*0018*/ 	.word	0x00000002
        /*0030*/ 	.string	""
        /*0030*/ 	.string	"ptxas"
        /*0030*/ 	.string	"Cuda compilation tools, release 13.0, V13.0.88"
        /*0030*/ 	.string	"Build cuda_13.0.r13.0/compiler.36424714_0"
        /*0030*/ 	.string	"-arch sm_100 -m 64 "



//--------------------- .note.nv.cuinfo           --------------------------
	.section	.note.nv.cuinfo,"",@"SHT_NOTE"
	.sectionflags	@"SHF_NOTE_NV_CUINFO"
        /*0018*/ 	.short	0x0002
        /*001a*/ 	.short	0x0064
        /*001c*/ 	.short	0x0082
	.zero		2


//--------------------- .nv.info                  --------------------------
	.section	.nv.info,"",@"SHT_CUDA_INFO"
	.align	4


	//----- nvinfo : EIATTR_REGCOUNT
	.align		4
        /*0000*/ 	.byte	0x04, 0x2f
        /*0002*/ 	.short	(.L_1 - .L_0)
	.align		4
.L_0:
        /*0004*/ 	.word	index@(_Z17leaky_relu_kernelPKfPfi)
        /*0008*/ 	.word	0x0000000c


	//----- nvinfo : EIATTR_FRAME_SIZE
	.align		4
.L_1:
        /*000c*/ 	.byte	0x04, 0x11
        /*000e*/ 	.short	(.L_3 - .L_2)
	.align		4
.L_2:
        /*0010*/ 	.word	index@(_Z17leaky_relu_kernelPKfPfi)
        /*0014*/ 	.word	0x00000000


	//----- nvinfo : EIATTR_MIN_STACK_SIZE
	.align		4
.L_3:
        /*0018*/ 	.byte	0x04, 0x12
        /*001a*/ 	.short	(.L_5 - .L_4)
	.align		4
.L_4:
        /*001c*/ 	.word	index@(_Z17leaky_relu_kernelPKfPfi)
        /*0020*/ 	.word	0x00000000
.L_5:


//--------------------- .nv.compat                --------------------------
	.section	.nv.compat,"",@"SHT_CUDA_COMPAT_INFO"
	.align	4
        /*0000*/ 	.byte	0x02, 0x09, 0x00, 0x00, 0x02, 0x02, 0x01, 0x00, 0x02, 0x05, 0x05, 0x00, 0x03, 0x07, 0x01, 0x01
        /*0010*/ 	.byte	0x02, 0x03, 0x00, 0x00, 0x02, 0x06, 0x01, 0x00, 0x04, 0x0b, 0x08, 0x00, 0x09, 0x00, 0x00, 0x00
        /*0020*/ 	.byte	0x00, 0x00, 0x00, 0x00


//--------------------- .nv.info._Z17leaky_relu_kernelPKfPfi --------------------------
	.section	.nv.info._Z17leaky_relu_kernelPKfPfi,"",@"SHT_CUDA_INFO"
	.sectionflags	@""
	.align	4


	//----- nvinfo : EIATTR_CUDA_API_VERSION
	.align		4
        /*0000*/ 	.byte	0x04, 0x37
        /*0002*/ 	.short	(.L_7 - .L_6)
.L_6:
        /*0004*/ 	.word	0x00000082


	//----- nvinfo : EIATTR_KPARAM_INFO
	.align		4
.L_7:
        /*0008*/ 	.byte	0x04, 0x17
        /*000a*/ 	.short	(.L_9 - .L_8)
.L_8:
        /*000c*/ 	.word	0x00000000
        /*0010*/ 	.short	0x0002
        /*0012*/ 	.short	0x0010
        /*0014*/ 	.byte	0x00, 0xf0, 0x11, 0x00


	//----- nvinfo : EIATTR_KPARAM_INFO
	.align		4
.L_9:
        /*0018*/ 	.byte	0x04, 0x17
        /*001a*/ 	.short	(.L_11 - .L_10)
.L_10:
        /*001c*/ 	.word	0x00000000
        /*0020*/ 	.short	0x0001
        /*0022*/ 	.short	0x0008
        /*0024*/ 	.byte	0x00, 0xf5, 0x21, 0x00


	//----- nvinfo : EIATTR_KPARAM_INFO
	.align		4
.L_11:
        /*0028*/ 	.byte	0x04, 0x17
        /*002a*/ 	.short	(.L_13 - .L_12)
.L_12:
        /*002c*/ 	.word	0x00000000
        /*0030*/ 	.short	0x0000
        /*0032*/ 	.short	0x0000
        /*0034*/ 	.byte	0x00, 0xf5, 0x21, 0x00


	//----- nvinfo : EIATTR_SPARSE_MMA_MASK
	.align		4
.L_13:
        /*0038*/ 	.byte	0x03, 0x50
        /*003a*/ 	.short	0x0000


	//----- nvinfo : EIATTR_MAXREG_COUNT
	.align		4
        /*003c*/ 	.byte	0x03, 0x1b
        /*003e*/ 	.short	0x00ff


	//----- nvinfo : EIATTR_MERCURY_ISA_VERSION
	.align		4
        /*0040*/ 	.byte	0x03, 0x5f
        /*0042*/ 	.short	0x0101


	//----- nvinfo : EIATTR_VRC_CTA_INIT_COUNT
	.align		4
        /*0044*/ 	.byte	0x02, 0x4a
	.zero		1
	.zero		1


	//----- nvinfo : EIATTR_EXIT_INSTR_OFFSETS
	.align		4
        /*0048*/ 	.byte	0x04, 0x1c
        /*004a*/ 	.short	(.L_15 - .L_14)


	//   ....[0]....
.L_14:
        /*004c*/ 	.word	0x00000070


	//   ....[1]....
        /*0050*/ 	.word	0x00000100


	//   ....[2]....
        /*0054*/ 	.word	0x00000150


	//----- nvinfo : EIATTR_CBANK_PARAM_SIZE
	.align		4
.L_15:
        /*0058*/ 	.byte	0x03, 0x19
        /*005a*/ 	.short	0x0014


	//----- nvinfo : EIATTR_PARAM_CBANK
	.align		4
        /*005c*/ 	.byte	0x04, 0x0a
        /*005e*/ 	.short	(.L_17 - .L_16)
	.align		4
.L_16:
        /*0060*/ 	.word	index@(.nv.constant0._Z17leaky_relu_kernelPKfPfi)
        /*0064*/ 	.short	0x0380
        /*0066*/ 	.short	0x0014


	//----- nvinfo : EIATTR_SW_WAR
	.align		4
.L_17:
        /*0068*/ 	.byte	0x04, 0x36
        /*006a*/ 	.short	(.L_19 - .L_18)
.L_18:
        /*006c*/ 	.word	0x00000008
.L_19:


//--------------------- .nv.callgraph             --------------------------
	.section	.nv.callgraph,"",@"SHT_CUDA_CALLGRAPH"
	.align	4
	.sectionentsize	8
	.align		4
        /*0000*/ 	.word	0x00000000
	.align		4
        /*0004*/ 	.word	0xffffffff
	.align		4
        /*0008*/ 	.word	0x00000000
	.align		4
        /*000c*/ 	.word	0xfffffffe
	.align		4
        /*0010*/ 	.word	0x00000000
	.align		4
        /*0014*/ 	.word	0xfffffffd
	.align		4
        /*0018*/ 	.word	0x00000000
	.align		4
        /*001c*/ 	.word	0xfffffffc


//--------------------- .text._Z17leaky_relu_kernelPKfPfi --------------------------
	.section	.text._Z17leaky_relu_kernelPKfPfi,"ax",@progbits
	.align	128
        .global         _Z17leaky_relu_kernelPKfPfi
        .type           _Z17leaky_relu_kernelPKfPfi,@function
        .size           _Z17leaky_relu_kernelPKfPfi,(.L_x_1 - _Z17leaky_relu_kernelPKfPfi)
        .other          _Z17leaky_relu_kernelPKfPfi,@"STO_CUDA_ENTRY STV_DEFAULT"
_Z17leaky_relu_kernelPKfPfi:
.text._Z17leaky_relu_kernelPKfPfi:
[----:B------:R-:W-:Y:S01]  /*0000*/  LDC R1, c[0x0][0x37c] ;  /* 0x0000df00ff017b82 */ /* 0x000fe20000000800 */
[----:B------:R-:W0:Y:S07]  /*0010*/  S2R R0, SR_TID.X ;  /* 0x0000000000007919 */ /* 0x000e2e0000002100 */
[----:B------:R-:W0:Y:S01]  /*0020*/  S2UR UR4, SR_CTAID.X ;  /* 0x00000000000479c3 */ /* 0x000e220000002500 */
[----:B------:R-:W1:Y:S07]  /*0030*/  LDCU UR5, c[0x0][0x390] ;  /* 0x00007200ff0577ac */ /* 0x000e6e0008000800 */
[----:B------:R-:W0:Y:S02]  /*0040*/  LDC R7, c[0x0][0x360] ;  /* 0x0000d800ff077b82 */ /* 0x000e240000000800 */
[----:B0-----:R-:W-:-:S05]  /*0050*/  IMAD R7, R7, UR4, R0 ;  /* 0x0000000407077c24 */ /* 0x001fca000f8e0200 */
[----:B-1----:R-:W-:-:S13]  /*0060*/  ISETP.GE.AND P0, PT, R7, UR5, PT ;  /* 0x0000000507007c0c */ /* 0x002fda000bf06270 */
[----:B------:R-:W-:Y:S05]  /*0070*/  @P0 EXIT ;  /* 0x000000000000094d */ /* 0x000fea0003800000 */
[----:B------:R-:W0:Y:S01]  /*0080*/  LDC.64 R2, c[0x0][0x380] ;  /* 0x0000e000ff027b82 */ /* 0x000e220000000a00 */
[----:B------:R-:W1:Y:S01]  /*0090*/  LDCU.64 UR4, c[0x0][0x358] ;  /* 0x00006b00ff0477ac */ /* 0x000e620008000a00 */
[----:B0-----:R-:W-:-:S05]  /*00a0*/  IMAD.WIDE R2, R7, 0x4, R2 ;  /* 0x0000000407027825 */ /* 0x001fca00078e0202 */
[----:B-1----:R-:W2:Y:S02]  /*00b0*/  LDG.E R9, desc[UR4][R2.64] ;  /* 0x0000000402097981 */ /* 0x002ea4000c1e1900 */
[----:B--2---:R-:W-:-:S13]  /*00c0*/  FSETP.GT.AND P0, PT, R9, RZ, PT ;  /* 0x000000ff0900720b */ /* 0x004fda0003f04000 */
[----:B------:R-:W0:Y:S02]  /*00d0*/  @P0 LDC.64 R4, c[0x0][0x388] ;  /* 0x0000e200ff040b82 */ /* 0x000e240000000a00 */
[----:B0-----:R-:W-:-:S05]  /*00e0*/  @P0 IMAD.WIDE R4, R7, 0x4, R4 ;  /* 0x0000000407040825 */ /* 0x001fca00078e0204 */
[----:B------:R0:W-:Y:S01]  /*00f0*/  @P0 STG.E desc[UR4][R4.64], R9 ;  /* 0x0000000904000986 */ /* 0x0001e2000c101904 */
[----:B------:R-:W-:Y:S05]  /*0100*/  @P0 EXIT ;  /* 0x000000000000094d */ /* 0x000fea0003800000 */
[----:B------:R-:W1:Y:S01]  /*0110*/  LDC.64 R2, c[0x0][0x388] ;  /* 0x0000e200ff027b82 */ /* 0x000e620000000a00 */
[----:B0-----:R-:W-:Y:S01]  /*0120*/  FMUL R9, R9, 0.0099999997764825820923 ;  /* 0x3c23d70a09097820 */ /* 0x001fe20000400000 */
[----:B-1----:R-:W-:-:S05]  /*0130*/  IMAD.WIDE R2, R7, 0x4, R2 ;  /* 0x0000000407027825 */ /* 0x002fca00078e0202 */
[----:B------:R-:W-:Y:S01]  /*0140*/  STG.E desc[UR4][R2.64], R9 ;  /* 0x0000000902007986 */ /* 0x000fe2000c101904 */
[----:B------:R-:W-:Y:S05]  /*0150*/  EXIT ;  /* 0x000000000000794d */ /* 0x000fea0003800000 */
.L_x_0:
[----:B------:R-:W-:-:S00]  /*0160*/  BRA `(.L_x_0) ;  /* 0xfffffffc00fc7947 */ /* 0x000fc0000383ffff */
[----:B------:R-:W-:-:S00]  /*0170*/  NOP ;  /* 0x0000000000007918 */ /* 0x000fc00000000000 */
        /* <DEDUP_REMOVED lines=8> */
.L_x_1:


//--------------------- .nv.shared.reserved.0     --------------------------
	.section	.nv.shared.reserved.0,"aw",@nobits
	.weak		__nv_reservedSMEM_offset_0_alias
	.size		__nv_reservedSMEM_offset_0_alias, 0, 64
	.other		__nv_reservedSMEM_offset_0_alias,@"STO_CUDA_RESERVED_SHARED STV_DEFAULT"
__nv_reservedSMEM_offset_0_alias:
	.zero		0
	.zero		64


//--------------------- .nv.constant0._Z17leaky_relu_kernelPKfPfi --------------------------
	.section	.nv.constant0._Z17leaky_relu_kernelPKfPfi,"a",@progbits
	.sectionflags	@""
	.align	4
.nv.constant0._Z17leaky_relu_kernelPKfPfi:
	.zero		916


//--------------------- SYMBOLS --------------------------

	.type		.nv.reservedSmem.offset0,@object
	.size		.nv.reservedSmem.offset0,0x4
